	.headerflags	@"EF_CUDA_TEXMODE_UNIFIED EF_CUDA_64BIT_ADDRESS EF_CUDA_ACCELERATORS EF_CUDA_SM90 EF_CUDA_VIRTUAL_SM(EF_CUDA_SM90)"
	.elftype	@"ET_EXEC"


//--------------------- .nv.info                  --------------------------
	.section	.nv.info,"",@"SHT_CUDA_INFO"
	.align	4


	//----- nvinfo : EIATTR_REGCOUNT
	.align		4
        /*0000*/ 	.byte	0x04, 0x2f
        /*0002*/ 	.short	(.L_2 - .L_1)
	.align		4
.L_1:
        /*0004*/ 	.word	index@(triton_poi_fused_add_leaky_relu_mean_mul_rsqrt_2)
        /*0008*/ 	.word	0x00000018


	//----- nvinfo : EIATTR_MIN_STACK_SIZE
	.align		4
.L_2:
        /*000c*/ 	.byte	0x04, 0x12
        /*000e*/ 	.short	(.L_4 - .L_3)
	.align		4
.L_3:
        /*0010*/ 	.word	index@(triton_poi_fused_add_leaky_relu_mean_mul_rsqrt_2)
        /*0014*/ 	.word	0x00000000


	//----- nvinfo : EIATTR_FRAME_SIZE
	.align		4
.L_4:
        /*0018*/ 	.byte	0x04, 0x11
        /*001a*/ 	.short	(.L_6 - .L_5)
	.align		4
.L_5:
        /*001c*/ 	.word	index@(triton_poi_fused_add_leaky_relu_mean_mul_rsqrt_2)
        /*0020*/ 	.word	0x00000000


	//----- nvinfo : EIATTR_MIN_STACK_SIZE
	.align		4
.L_6:
        /*0024*/ 	.byte	0x04, 0x12
        /*0026*/ 	.short	(.L_8 - .L_7)
	.align		4
.L_7:
        /*0028*/ 	.word	index@(triton_poi_fused_add_leaky_relu_mean_mul_rsqrt_2)
        /*002c*/ 	.word	0x00000000
.L_8:


//--------------------- .nv.info.triton_poi_fused_add_leaky_relu_mean_mul_rsqrt_2 --------------------------
	.section	.nv.info.triton_poi_fused_add_leaky_relu_mean_mul_rsqrt_2,"",@"SHT_CUDA_INFO"
	.sectionflags	@""
	.align	4


	//----- nvinfo : EIATTR_CUDA_API_VERSION
	.align		4
        /*0000*/ 	.byte	0x04, 0x37
        /*0002*/ 	.short	(.L_10 - .L_9)
.L_9:
        /*0004*/ 	.word	0x0000007c


	//----- nvinfo : EIATTR_KPARAM_INFO
	.align		4
.L_10:
        /*0008*/ 	.byte	0x04, 0x17
        /*000a*/ 	.short	(.L_12 - .L_11)
.L_11:
        /*000c*/ 	.word	0x00000000
        /*0010*/ 	.short	0x0002
        /*0012*/ 	.short	0x0010
        /*0014*/ 	.byte	0x00, 0xf0, 0x11, 0x00


	//----- nvinfo : EIATTR_KPARAM_INFO
	.align		4
.L_12:
        /*0018*/ 	.byte	0x04, 0x17
        /*001a*/ 	.short	(.L_14 - .L_13)
.L_13:
        /*001c*/ 	.word	0x00000000
        /*0020*/ 	.short	0x0001
        /*0022*/ 	.short	0x0008
        /*0024*/ 	.byte	0x00, 0xf4, 0x21, 0x00


	//----- nvinfo : EIATTR_KPARAM_INFO
	.align		4
.L_14:
        /*0028*/ 	.byte	0x04, 0x17
        /*002a*/ 	.short	(.L_16 - .L_15)
.L_15:
        /*002c*/ 	.word	0x00000000
        /*0030*/ 	.short	0x0000
        /*0032*/ 	.short	0x0000
        /*0034*/ 	.byte	0x00, 0xf4, 0x21, 0x00


	//----- nvinfo : EIATTR_SPARSE_MMA_MASK
	.align		4
.L_16:
        /*0038*/ 	.byte	0x03, 0x50
        /*003a*/ 	.short	0x0000


	//----- nvinfo : EIATTR_MAXREG_COUNT
	.align		4
        /*003c*/ 	.byte	0x03, 0x1b
        /*003e*/ 	.short	0x00ff


	//----- nvinfo : EIATTR_EXIT_INSTR_OFFSETS
	.align		4
        /*0040*/ 	.byte	0x04, 0x1c
        /*0042*/ 	.short	(.L_18 - .L_17)


	//   ....[0]....
.L_17:
        /*0044*/ 	.word	0x00000350


	//   ....[1]....
        /*0048*/ 	.word	0x00000370


	//----- nvinfo : EIATTR_REQNTID
	.align		4
.L_18:
        /*004c*/ 	.byte	0x04, 0x10
        /*004e*/ 	.short	(.L_20 - .L_19)
.L_19:
        /*0050*/ 	.word	0x00000080
        /*0054*/ 	.word	0x00000001
        /*0058*/ 	.word	0x00000001


	//----- nvinfo : EIATTR_CBANK_PARAM_SIZE
	.align		4
.L_20:
        /*005c*/ 	.byte	0x03, 0x19
        /*005e*/ 	.short	0x0014


	//----- nvinfo : EIATTR_PARAM_CBANK
	.align		4
        /*0060*/ 	.byte	0x04, 0x0a
        /*0062*/ 	.short	(.L_22 - .L_21)
	.align		4
.L_21:
        /*0064*/ 	.word	index@(.nv.constant0.triton_poi_fused_add_leaky_relu_mean_mul_rsqrt_2)
        /*0068*/ 	.short	0x0210
        /*006a*/ 	.short	0x0014


	//----- nvinfo : EIATTR_SW_WAR
	.align		4
.L_22:
        /*006c*/ 	.byte	0x04, 0x36
        /*006e*/ 	.short	(.L_24 - .L_23)
.L_23:
        /*0070*/ 	.word	0x00000008
.L_24:


//--------------------- .nv.callgraph             --------------------------
	.section	.nv.callgraph,"",@"SHT_CUDA_CALLGRAPH"
	.align	4
	.sectionentsize	8
	.align		4
        /*0000*/ 	.word	0x00000000
	.align		4
        /*0004*/ 	.word	0xffffffff
	.align		4
        /*0008*/ 	.word	0x00000000
	.align		4
        /*000c*/ 	.word	0xfffffffe
	.align		4
        /*0010*/ 	.word	0x00000000
	.align		4
        /*0014*/ 	.word	0xfffffffd
	.align		4
        /*0018*/ 	.word	0x00000000
	.align		4
        /*001c*/ 	.word	0xfffffffc


//--------------------- .nv.constant4             --------------------------
	.section	.nv.constant4,"a",@progbits
	.align	8
	.align		8
.nv.constant4:
        /*0000*/ 	.dword	_$_str


//--------------------- .text.triton_poi_fused_add_leaky_relu_mean_mul_rsqrt_2 --------------------------
	.section	.text.triton_poi_fused_add_leaky_relu_mean_mul_rsqrt_2,"ax",@progbits
	.align	128
        .global         triton_poi_fused_add_leaky_relu_mean_mul_rsqrt_2
        .type           triton_poi_fused_add_leaky_relu_mean_mul_rsqrt_2,@function
        .size           triton_poi_fused_add_leaky_relu_mean_mul_rsqrt_2,(.L_x_1 - triton_poi_fused_add_leaky_relu_mean_mul_rsqrt_2)
        .other          triton_poi_fused_add_leaky_relu_mean_mul_rsqrt_2,@"STO_CUDA_ENTRY STV_DEFAULT"
triton_poi_fused_add_leaky_relu_mean_mul_rsqrt_2:
.text.triton_poi_fused_add_leaky_relu_mean_mul_rsqrt_2:
[----:B------:R-:W0:Y:S01]  /*0000*/  LDC R1, c[0x0][0x28] ;  /* 0x00000a00ff017b82 */ /* 0x000e220000000800 */
[----:B------:R-:W1:Y:S07]  /*0010*/  S2R R5, SR_TID.X ;  /* 0x0000000000057919 */ /* 0x000e6e0000002100 */
[----:B------:R-:W2:Y:S01]  /*0020*/  LDC.64 R2, c[0x0][0x210] ;  /* 0x00008400ff027b82 */ /* 0x000ea20000000a00 */
[----:B------:R-:W-:Y:S01]  /*0030*/  IMAD.MOV.U32 R21, RZ, RZ, RZ ;  /* 0x000000ffff157224 */ /* 0x000fe200078e00ff */
[----:B------:R-:W-:Y:S01]  /*0040*/  ULDC.64 UR4, c[0x0][0x208] ;  /* 0x0000820000047ab9 */ /* 0x000fe20000000a00 */
[----:B------:R-:W3:Y:S01]  /*0050*/  S2R R0, SR_CTAID.X ;  /* 0x0000000000007919 */ /* 0x000ee20000002500 */
[----:B-1----:R-:W-:-:S02]  /*0060*/  LOP3.LUT R5, R5, 0x7f, RZ, 0xc0, !PT ;  /* 0x0000007f05057812 */ /* 0x002fc400078ec0ff */
[----:B---3--:R-:W-:Y:S02]  /*0070*/  SHF.R.S32.HI R4, RZ, 0x18, R0 ;  /* 0x00000018ff047819 */ /* 0x008fe40000011400 */
[----:B------:R-:W-:Y:S02]  /*0080*/  LEA R5, R0, R5, 0x7 ;  /* 0x0000000500057211 */ /* 0x000fe400078e38ff */
[----:B------:R-:W-:Y:S02]  /*0090*/  SGXT R0, R4, 0x1 ;  /* 0x000000010400781a */ /* 0x000fe40000000200 */
[----:B------:R-:W-:Y:S02]  /*00a0*/  ISETP.GE.AND P0, PT, R5, 0x100, PT ;  /* 0x000001000500780c */ /* 0x000fe40003f06270 */
[CC--:B------:R-:W-:Y:S02]  /*00b0*/  LEA.HI R4, R0.reuse, R5.reuse, RZ, 0x4 ;  /* 0x0000000500047211 */ /* 0x0c0fe400078f20ff */
[----:B------:R-:W-:-:S02]  /*00c0*/  LEA.HI R0, R0, R5, RZ, 0x6 ;  /* 0x0000000500007211 */ /* 0x000fc400078f30ff */
[----:B------:R-:W-:Y:S02]  /*00d0*/  LOP3.LUT R4, R4, 0xfffffff0, RZ, 0xc0, !PT ;  /* 0xfffffff004047812 */ /* 0x000fe400078ec0ff */
[----:B------:R-:W-:-:S04]  /*00e0*/  LOP3.LUT R0, R0, 0xffffffc0, RZ, 0xc0, !PT ;  /* 0xffffffc000007812 */ /* 0x000fc800078ec0ff */
[----:B------:R-:W-:Y:S01]  /*00f0*/  IADD3 R11, R0, R5, -R4 ;  /* 0x00000005000b7210 */ /* 0x000fe20007ffe804 */
[----:B------:R-:W-:-:S03]  /*0100*/  HFMA2.MMA R0, -RZ, RZ, 0, 0 ;  /* 0x00000000ff007435 */ /* 0x000fc600000001ff */
[----:B------:R-:W-:Y:S01]  /*0110*/  IADD3 R9, R11, 0x10, RZ ;  /* 0x000000100b097810 */ /* 0x000fe20007ffe0ff */
[----:B--2---:R-:W-:-:S04]  /*0120*/  IMAD.WIDE R6, R11, 0x4, R2 ;  /* 0x000000040b067825 */ /* 0x004fc800078e0202 */
[--C-:B------:R-:W-:Y:S01]  /*0130*/  IMAD.WIDE R8, R9, 0x4, R2.reuse ;  /* 0x0000000409087825 */ /* 0x100fe200078e0202 */
[----:B------:R-:W-:Y:S01]  /*0140*/  IADD3 R15, R11, 0x30, RZ ;  /* 0x000000300b0f7810 */ /* 0x000fe20007ffe0ff */
[----:B------:R1:W2:Y:S02]  /*0150*/  @!P0 LDG.E.EL R21, desc[UR4][R6.64] ;  /* 0x0000000406158981 */ /* 0x0002a4000c2e1900 */
[----:B------:R-:W-:Y:S02]  /*0160*/  VIADD R13, R11, 0x20 ;  /* 0x000000200b0d7836 */ /* 0x000fe40000000000 */
[----:B------:R-:W3:Y:S01]  /*0170*/  @!P0 LDG.E.EL R0, desc[UR4][R8.64] ;  /* 0x0000000408008981 */ /* 0x000ee2000c2e1900 */
[----:B------:R-:W-:Y:S01]  /*0180*/  MOV R19, RZ ;  /* 0x000000ff00137202 */ /* 0x000fe20000000f00 */
[----:B------:R-:W-:-:S04]  /*0190*/  IMAD.WIDE R10, R13, 0x4, R2 ;  /* 0x000000040d0a7825 */ /* 0x000fc800078e0202 */
[----:B------:R-:W-:Y:S01]  /*01a0*/  IMAD.MOV.U32 R17, RZ, RZ, RZ ;  /* 0x000000ffff117224 */ /* 0x000fe200078e00ff */
[----:B------:R-:W4:Y:S01]  /*01b0*/  @!P0 LDG.E.EL R19, desc[UR4][R10.64] ;  /* 0x000000040a138981 */ /* 0x000f22000c2e1900 */
[----:B------:R-:W-:-:S05]  /*01c0*/  IMAD.WIDE R12, R15, 0x4, R2 ;  /* 0x000000040f0c7825 */ /* 0x000fca00078e0202 */
[----:B------:R-:W5:Y:S01]  /*01d0*/  @!P0 LDG.E.EL R17, desc[UR4][R12.64] ;  /* 0x000000040c118981 */ /* 0x000f62000c2e1900 */
[----:B------:R-:W-:Y:S01]  /*01e0*/  HFMA2.MMA R15, -RZ, RZ, 0, 0 ;  /* 0x00000000ff0f7435 */ /* 0x000fe200000001ff */
[----:B------:R-:W-:-:S09]  /*01f0*/  IMAD.WIDE R2, R5, 0x4, R2 ;  /* 0x0000000405027825 */ /* 0x000fd200078e0202 */
[----:B------:R1:W5:Y:S02]  /*0200*/  @!P0 LDG.E R15, desc[UR4][R2.64] ;  /* 0x00000004020f8981 */ /* 0x000364000c1e1900 */
[----:B-1----:R-:W-:Y:S01]  /*0210*/  MOV R7, 0x3e800000 ;  /* 0x3e80000000077802 */ /* 0x002fe20000000f00 */
[----:B0-----:R-:W0:Y:S02]  /*0220*/  LDC.64 R2, c[0x0][0x218] ;  /* 0x00008600ff027b82 */ /* 0x001e240000000a00 */
[----:B0-----:R-:W-:Y:S01]  /*0230*/  IMAD.WIDE R2, R5, 0x4, R2 ;  /* 0x0000000405027825 */ /* 0x001fe200078e0202 */
[----:B--2---:R-:W-:Y:S02]  /*0240*/  FSETP.GT.AND P1, PT, R21, RZ, PT ;  /* 0x000000ff1500720b */ /* 0x004fe40003f24000 */
[----:B---3--:R-:W-:Y:S02]  /*0250*/  FSETP.GT.AND P2, PT, R0, RZ, PT ;  /* 0x000000ff0000720b */ /* 0x008fe40003f44000 */
[----:B----4-:R-:W-:-:S02]  /*0260*/  FSETP.GT.AND P3, PT, R19, RZ, PT ;  /* 0x000000ff1300720b */ /* 0x010fc40003f64000 */
[----:B-----5:R-:W-:-:S09]  /*0270*/  FSETP.GT.AND P4, PT, R17, RZ, PT ;  /* 0x000000ff1100720b */ /* 0x020fd20003f84000 */
[----:B------:R-:W-:Y:S01]  /*0280*/  @!P2 FMUL R0, R0, 0.20000000298023223877 ;  /* 0x3e4ccccd0000a820 */ /* 0x000fe20000400000 */
[----:B------:R-:W-:-:S03]  /*0290*/  @!P1 FMUL R21, R21, 0.20000000298023223877 ;  /* 0x3e4ccccd15159820 */ /* 0x000fc60000400000 */
[----:B------:R-:W-:Y:S01]  /*02a0*/  FMUL R0, R0, R0 ;  /* 0x0000000000007220 */ /* 0x000fe20000400000 */
[----:B------:R-:W-:-:S03]  /*02b0*/  @!P3 FMUL R19, R19, 0.20000000298023223877 ;  /* 0x3e4ccccd1313b820 */ /* 0x000fc60000400000 */
[----:B------:R-:W-:Y:S01]  /*02c0*/  FFMA R0, R21, R21, R0 ;  /* 0x0000001515007223 */ /* 0x000fe20000000000 */
[----:B------:R-:W-:-:S03]  /*02d0*/  @!P4 FMUL R17, R17, 0.20000000298023223877 ;  /* 0x3e4ccccd1111c820 */ /* 0x000fc60000400000 */
[----:B------:R-:W-:-:S04]  /*02e0*/  FFMA R0, R19, R19, R0 ;  /* 0x0000001313007223 */ /* 0x000fc80000000000 */
[----:B------:R-:W-:-:S04]  /*02f0*/  FFMA R0, R17, R17, R0 ;  /* 0x0000001111007223 */ /* 0x000fc80000000000 */
[----:B------:R-:W-:Y:S01]  /*0300*/  FFMA R0, R0, R7, 9.9999999392252902908e-09 ;  /* 0x322bcc7700007423 */ /* 0x000fe20000000007 */
[----:B------:R-:W-:-:S05]  /*0310*/  FSETP.GT.AND P1, PT, R15, RZ, PT ;  /* 0x000000ff0f00720b */ /* 0x000fca0003f24000 */
[----:B------:R-:W0:Y:S08]  /*0320*/  MUFU.RSQ R0, R0 ;  /* 0x0000000000007308 */ /* 0x000e300000001400 */
[----:B------:R-:W-:-:S04]  /*0330*/  @!P1 FMUL R15, R15, 0.20000000298023223877 ;  /* 0x3e4ccccd0f0f9820 */ /* 0x000fc80000400000 */
[----:B0-----:R-:W-:Y:S01]  /*0340*/  FMUL R15, R0, R15 ;  /* 0x0000000f000f7220 */ /* 0x001fe20000400000 */
[----:B------:R-:W-:Y:S06]  /*0350*/  @P0 EXIT ;  /* 0x000000000000094d */ /* 0x000fec0003800000 */
[----:B------:R-:W-:Y:S01]  /*0360*/  STG.E desc[UR4][R2.64], R15 ;  /* 0x0000000f02007986 */ /* 0x000fe2000c101904 */
[----:B------:R-:W-:Y:S05]  /*0370*/  EXIT ;  /* 0x000000000000794d */ /* 0x000fea0003800000 */
.L_x_0:
[----:B------:R-:W-:-:S00]  /*0380*/  BRA `(.L_x_0) ;  /* 0xfffffffc00fc7947 */ /* 0x000fc0000383ffff */
[----:B------:R-:W-:-:S00]  /*0390*/  NOP ;  /* 0x0000000000007918 */ /* 0x000fc00000000000 */
        /* <DEDUP_REMOVED lines=14> */
.L_x_1:


//--------------------- .nv.global.init           --------------------------
	.section	.nv.global.init,"aw",@progbits
.nv.global.init:
	.type		_$_str,@object
	.size		_$_str,(.L_0 - _$_str)
_$_str:
        /*0000*/ 	.byte	0x5f, 0x5f, 0x43, 0x55, 0x44, 0x41, 0x5f, 0x46, 0x54, 0x5a, 0x00
.L_0:


//--------------------- .nv.constant0.triton_poi_fused_add_leaky_relu_mean_mul_rsqrt_2 --------------------------
	.section	.nv.constant0.triton_poi_fused_add_leaky_relu_mean_mul_rsqrt_2,"a",@progbits
	.sectionflags	@""
	.align	4
.nv.constant0.triton_poi_fused_add_leaky_relu_mean_mul_rsqrt_2:
	.zero		548
